//
// Generated by NVIDIA NVVM Compiler
//
// Compiler Build ID: CL-36424714
// Cuda compilation tools, release 13.0, V13.0.88
// Based on NVVM 20.0.0
//

.version 9.0
.target sm_100
.address_size 64

	// .globl	_Z8contrastPfS_i

.visible .entry _Z8contrastPfS_i(
	.param .u64 .ptr .align 1 _Z8contrastPfS_i_param_0,
	.param .u64 .ptr .align 1 _Z8contrastPfS_i_param_1,
	.param .u32 _Z8contrastPfS_i_param_2
)
{
	.reg .pred 	%p<2>;
	.reg .b32 	%r<13>;
	.reg .b32 	%f<5>;
	.reg .b64 	%rd<7>;

	ld.param.u64 	%rd2, [_Z8contrastPfS_i_param_0];
	ld.param.u64 	%rd1, [_Z8contrastPfS_i_param_1];
	ld.param.u32 	%r3, [_Z8contrastPfS_i_param_2];
	cvta.to.global.u64 	%rd3, %rd2;
	mov.u32 	%r4, %ctaid.x;
	mov.u32 	%r5, %ntid.x;
	mov.u32 	%r6, %tid.x;
	mad.lo.s32 	%r1, %r4, %r5, %r6;
	mov.u32 	%r7, %ctaid.y;
	mov.u32 	%r8, %ntid.y;
	mov.u32 	%r9, %tid.y;
	mad.lo.s32 	%r2, %r7, %r8, %r9;
	mad.lo.s32 	%r10, %r3, %r2, %r1;
	mul.wide.s32 	%rd4, %r10, 4;
	add.s64 	%rd5, %rd3, %rd4;
	ld.global.f32 	%f1, [%rd5];
	setp.leu.f32 	%p1, %f1, 0f00000000;
	@%p1 bra 	$L__BB0_2;
	cvta.to.global.u64 	%rd6, %rd1;
	sub.s32 	%r11, %r2, %r1;
	mul.lo.s32 	%r12, %r11, %r11;
	cvt.rn.f32.u32 	%f2, %r12;
	mul.f32 	%f3, %f1, %f2;
	atom.global.add.f32 	%f4, [%rd6], %f3;
$L__BB0_2:
	ret;

}
	// .globl	_Z13calculate_IDMPfS_i
.visible .entry _Z13calculate_IDMPfS_i(
	.param .u64 .ptr .align 1 _Z13calculate_IDMPfS_i_param_0,
	.param .u64 .ptr .align 1 _Z13calculate_IDMPfS_i_param_1,
	.param .u32 _Z13calculate_IDMPfS_i_param_2
)
{
	.reg .pred 	%p<2>;
	.reg .b32 	%r<13>;
	.reg .b32 	%f<5>;
	.reg .b64 	%rd<7>;

	ld.param.u64 	%rd2, [_Z13calculate_IDMPfS_i_param_0];
	ld.param.u64 	%rd1, [_Z13calculate_IDMPfS_i_param_1];
	ld.param.u32 	%r3, [_Z13calculate_IDMPfS_i_param_2];
	cvta.to.global.u64 	%rd3, %rd2;
	mov.u32 	%r4, %ctaid.x;
	mov.u32 	%r5, %ntid.x;
	mov.u32 	%r6, %tid.x;
	mad.lo.s32 	%r1, %r4, %r5, %r6;
	mov.u32 	%r7, %ctaid.y;
	mov.u32 	%r8, %ntid.y;
	mov.u32 	%r9, %tid.y;
	mad.lo.s32 	%r2, %r7, %r8, %r9;
	mad.lo.s32 	%r10, %r3, %r2, %r1;
	mul.wide.s32 	%rd4, %r10, 4;
	add.s64 	%rd5, %rd3, %rd4;
	ld.global.f32 	%f1, [%rd5];
	setp.leu.f32 	%p1, %f1, 0f00000000;
	@%p1 bra 	$L__BB1_2;
	cvta.to.global.u64 	%rd6, %rd1;
	sub.s32 	%r11, %r2, %r1;
	mad.lo.s32 	%r12, %r11, %r11, 1;
	cvt.rn.f32.u32 	%f2, %r12;
	div.rn.f32 	%f3, %f1, %f2;
	atom.global.add.f32 	%f4, [%rd6], %f3;
$L__BB1_2:
	ret;

}
	// .globl	_Z17calculate_entropyPfS_i
.visible .entry _Z17calculate_entropyPfS_i(
	.param .u64 .ptr .align 1 _Z17calculate_entropyPfS_i_param_0,
	.param .u64 .ptr .align 1 _Z17calculate_entropyPfS_i_param_1,
	.param .u32 _Z17calculate_entropyPfS_i_param_2
)
{
	.reg .pred 	%p<5>;
	.reg .b32 	%r<15>;
	.reg .b32 	%f<26>;
	.reg .b64 	%rd<7>;

	ld.param.u64 	%rd2, [_Z17calculate_entropyPfS_i_param_0];
	ld.param.u64 	%rd1, [_Z17calculate_entropyPfS_i_param_1];
	ld.param.u32 	%r1, [_Z17calculate_entropyPfS_i_param_2];
	cvta.to.global.u64 	%rd3, %rd2;
	mov.u32 	%r2, %ctaid.x;
	mov.u32 	%r3, %ntid.x;
	mov.u32 	%r4, %tid.x;
	mad.lo.s32 	%r5, %r2, %r3, %r4;
	mov.u32 	%r6, %ctaid.y;
	mov.u32 	%r7, %ntid.y;
	mov.u32 	%r8, %tid.y;
	mad.lo.s32 	%r9, %r6, %r7, %r8;
	mad.lo.s32 	%r10, %r1, %r9, %r5;
	mul.wide.s32 	%rd4, %r10, 4;
	add.s64 	%rd5, %rd3, %rd4;
	ld.global.f32 	%f1, [%rd5];
	setp.leu.f32 	%p1, %f1, 0f00000000;
	@%p1 bra 	$L__BB2_2;
	cvta.to.global.u64 	%rd6, %rd1;
	setp.lt.f32 	%p2, %f1, 0f00800000;
	mul.f32 	%f2, %f1, 0f4B000000;
	selp.f32 	%f3, %f2, %f1, %p2;
	selp.f32 	%f4, 0fC1B80000, 0f00000000, %p2;
	mov.b32 	%r11, %f3;
	add.s32 	%r12, %r11, -1059760811;
	and.b32  	%r13, %r12, -8388608;
	sub.s32 	%r14, %r11, %r13;
	mov.b32 	%f5, %r14;
	cvt.rn.f32.s32 	%f6, %r13;
	fma.rn.f32 	%f7, %f6, 0f34000000, %f4;
	add.f32 	%f8, %f5, 0fBF800000;
	fma.rn.f32 	%f9, %f8, 0fBE055027, 0f3E1039F6;
	fma.rn.f32 	%f10, %f9, %f8, 0fBDF8CDCC;
	fma.rn.f32 	%f11, %f10, %f8, 0f3E0F2955;
	fma.rn.f32 	%f12, %f11, %f8, 0fBE2AD8B9;
	fma.rn.f32 	%f13, %f12, %f8, 0f3E4CED0B;
	fma.rn.f32 	%f14, %f13, %f8, 0fBE7FFF22;
	fma.rn.f32 	%f15, %f14, %f8, 0f3EAAAA78;
	fma.rn.f32 	%f16, %f15, %f8, 0fBF000000;
	mul.f32 	%f17, %f8, %f16;
	fma.rn.f32 	%f18, %f17, %f8, %f8;
	fma.rn.f32 	%f19, %f7, 0f3F317218, %f18;
	setp.gt.u32 	%p3, %r11, 2139095039;
	fma.rn.f32 	%f20, %f3, 0f7F800000, 0f7F800000;
	selp.f32 	%f21, %f20, %f19, %p3;
	setp.eq.f32 	%p4, %f3, 0f00000000;
	mul.f32 	%f22, %f21, 0f3EDE5BD9;
	selp.f32 	%f23, 0fFF800000, %f22, %p4;
	mul.f32 	%f24, %f1, %f23;
	atom.global.add.f32 	%f25, [%rd6], %f24;
$L__BB2_2:
	ret;

}


// ===== COMPILED SASS (sm_100) =====

	.target	sm_100

	.elftype	@"ET_EXEC"


//--------------------- .note.nv.tkinfo           --------------------------
	.section	.note.nv.tkinfo,"",@"SHT_NOTE"
	.sectionflags	@"SHF_NOTE_NV_TKINFO"
	.tkinfo
        /*0018*/ 	.word	0x00000002
        /*0030*/ 	.string	""
        /*0030*/ 	.string	"ptxas"
        /*0030*/ 	.string	"Cuda compilation tools, release 13.0, V13.0.88"
        /*0030*/ 	.string	"Build cuda_13.0.r13.0/compiler.36424714_0"
        /*0030*/ 	.string	"-arch sm_100 -m 64 "



//--------------------- .note.nv.cuinfo           --------------------------
	.section	.note.nv.cuinfo,"",@"SHT_NOTE"
	.sectionflags	@"SHF_NOTE_NV_CUINFO"
        /*0018*/ 	.short	0x0002
        /*001a*/ 	.short	0x0064
        /*001c*/ 	.short	0x0082
	.zero		2


//--------------------- .nv.info                  --------------------------
	.section	.nv.info,"",@"SHT_CUDA_INFO"
	.align	4


	//----- nvinfo : EIATTR_REGCOUNT
	.align		4
        /*0000*/ 	.byte	0x04, 0x2f
        /*0002*/ 	.short	(.L_1 - .L_0)
	.align		4
.L_0:
        /*0004*/ 	.word	index@(_Z8contrastPfS_i)
        /*0008*/ 	.word	0x0000000a


	//----- nvinfo : EIATTR_FRAME_SIZE
	.align		4
.L_1:
        /*000c*/ 	.byte	0x04, 0x11
        /*000e*/ 	.short	(.L_3 - .L_2)
	.align		4
.L_2:
        /*0010*/ 	.word	index@(_Z8contrastPfS_i)
        /*0014*/ 	.word	0x00000000


	//----- nvinfo : EIATTR_REGCOUNT
	.align		4
.L_3:
        /*0018*/ 	.byte	0x04, 0x2f
        /*001a*/ 	.short	(.L_5 - .L_4)
	.align		4
.L_4:
        /*001c*/ 	.word	index@(_Z13calculate_IDMPfS_i)
        /*0020*/ 	.word	0x0000000e


	//----- nvinfo : EIATTR_FRAME_SIZE
	.align		4
.L_5:
        /*0024*/ 	.byte	0x04, 0x11
        /*0026*/ 	.short	(.L_7 - .L_6)
	.align		4
.L_6:
        /*0028*/ 	.word	index@($__internal_0_$__cuda_sm3x_div_rn_noftz_f32_slowpath)
        /*002c*/ 	.word	0x00000000


	//----- nvinfo : EIATTR_FRAME_SIZE
	.align		4
.L_7:
        /*0030*/ 	.byte	0x04, 0x11
        /*0032*/ 	.short	(.L_9 - .L_8)
	.align		4
.L_8:
        /*0034*/ 	.word	index@(_Z13calculate_IDMPfS_i)
        /*0038*/ 	.word	0x00000000


	//----- nvinfo : EIATTR_REGCOUNT
	.align		4
.L_9:
        /*003c*/ 	.byte	0x04, 0x2f
        /*003e*/ 	.short	(.L_11 - .L_10)
	.align		4
.L_10:
        /*0040*/ 	.word	index@(_Z17calculate_entropyPfS_i)
        /*0044*/ 	.word	0x0000000a


	//----- nvinfo : EIATTR_FRAME_SIZE
	.align		4
.L_11:
        /*0048*/ 	.byte	0x04, 0x11
        /*004a*/ 	.short	(.L_13 - .L_12)
	.align		4
.L_12:
        /*004c*/ 	.word	index@(_Z17calculate_entropyPfS_i)
        /*0050*/ 	.word	0x00000000


	//----- nvinfo : EIATTR_MIN_STACK_SIZE
	.align		4
.L_13:
        /*0054*/ 	.byte	0x04, 0x12
        /*0056*/ 	.short	(.L_15 - .L_14)
	.align		4
.L_14:
        /*0058*/ 	.word	index@(_Z17calculate_entropyPfS_i)
        /*005c*/ 	.word	0x00000000


	//----- nvinfo : EIATTR_MIN_STACK_SIZE
	.align		4
.L_15:
        /*0060*/ 	.byte	0x04, 0x12
        /*0062*/ 	.short	(.L_17 - .L_16)
	.align		4
.L_16:
        /*0064*/ 	.word	index@(_Z13calculate_IDMPfS_i)
        /*0068*/ 	.word	0x00000000


	//----- nvinfo : EIATTR_MIN_STACK_SIZE
	.align		4
.L_17:
        /*006c*/ 	.byte	0x04, 0x12
        /*006e*/ 	.short	(.L_19 - .L_18)
	.align		4
.L_18:
        /*0070*/ 	.word	index@(_Z8contrastPfS_i)
        /*0074*/ 	.word	0x00000000
.L_19:


//--------------------- .nv.compat                --------------------------
	.section	.nv.compat,"",@"SHT_CUDA_COMPAT_INFO"
	.align	4
        /*0000*/ 	.byte	0x02, 0x09, 0x00, 0x00, 0x02, 0x02, 0x01, 0x00, 0x02, 0x05, 0x05, 0x00, 0x03, 0x07, 0x01, 0x01
        /*0010*/ 	.byte	0x02, 0x03, 0x00, 0x00, 0x02, 0x06, 0x01, 0x00, 0x04, 0x0b, 0x08, 0x00, 0x01, 0x00, 0x00, 0x00
        /*0020*/ 	.byte	0x00, 0x00, 0x00, 0x00


//--------------------- .nv.info._Z17calculate_entropyPfS_i --------------------------
	.section	.nv.info._Z17calculate_entropyPfS_i,"",@"SHT_CUDA_INFO"
	.sectionflags	@""
	.align	4


	//----- nvinfo : EIATTR_CUDA_API_VERSION
	.align		4
        /*0000*/ 	.byte	0x04, 0x37
        /*0002*/ 	.short	(.L_21 - .L_20)
.L_20:
        /*0004*/ 	.word	0x00000082


	//----- nvinfo : EIATTR_KPARAM_INFO
	.align		4
.L_21:
        /*0008*/ 	.byte	0x04, 0x17
        /*000a*/ 	.short	(.L_23 - .L_22)
.L_22:
        /*000c*/ 	.word	0x00000000
        /*0010*/ 	.short	0x0002
        /*0012*/ 	.short	0x0010
        /*0014*/ 	.byte	0x00, 0xf0, 0x11, 0x00


	//----- nvinfo : EIATTR_KPARAM_INFO
	.align		4
.L_23:
        /*0018*/ 	.byte	0x04, 0x17
        /*001a*/ 	.short	(.L_25 - .L_24)
.L_24:
        /*001c*/ 	.word	0x00000000
        /*0020*/ 	.short	0x0001
        /*0022*/ 	.short	0x0008
        /*0024*/ 	.byte	0x00, 0xf5, 0x21, 0x00


	//----- nvinfo : EIATTR_KPARAM_INFO
	.align		4
.L_25:
        /*0028*/ 	.byte	0x04, 0x17
        /*002a*/ 	.short	(.L_27 - .L_26)
.L_26:
        /*002c*/ 	.word	0x00000000
        /*0030*/ 	.short	0x0000
        /*0032*/ 	.short	0x0000
        /*0034*/ 	.byte	0x00, 0xf5, 0x21, 0x00


	//----- nvinfo : EIATTR_SPARSE_MMA_MASK
	.align		4
.L_27:
        /*0038*/ 	.byte	0x03, 0x50
        /*003a*/ 	.short	0x0000


	//----- nvinfo : EIATTR_MAXREG_COUNT
	.align		4
        /*003c*/ 	.byte	0x03, 0x1b
        /*003e*/ 	.short	0x00ff


	//----- nvinfo : EIATTR_MERCURY_ISA_VERSION
	.align		4
        /*0040*/ 	.byte	0x03, 0x5f
        /*0042*/ 	.short	0x0101


	//----- nvinfo : EIATTR_VRC_CTA_INIT_COUNT
	.align		4
        /*0044*/ 	.byte	0x02, 0x4a
	.zero		1
	.zero		1


	//----- nvinfo : EIATTR_EXIT_INSTR_OFFSETS
	.align		4
        /*0048*/ 	.byte	0x04, 0x1c
        /*004a*/ 	.short	(.L_29 - .L_28)


	//   ....[0]....
.L_28:
        /*004c*/ 	.word	0x00000100


	//   ....[1]....
        /*0050*/ 	.word	0x00000300


	//----- nvinfo : EIATTR_CBANK_PARAM_SIZE
	.align		4
.L_29:
        /*0054*/ 	.byte	0x03, 0x19
        /*0056*/ 	.short	0x0014


	//----- nvinfo : EIATTR_PARAM_CBANK
	.align		4
        /*0058*/ 	.byte	0x04, 0x0a
        /*005a*/ 	.short	(.L_31 - .L_30)
	.align		4
.L_30:
        /*005c*/ 	.word	index@(.nv.constant0._Z17calculate_entropyPfS_i)
        /*0060*/ 	.short	0x0380
        /*0062*/ 	.short	0x0014


	//----- nvinfo : EIATTR_SW_WAR
	.align		4
.L_31:
        /*0064*/ 	.byte	0x04, 0x36
        /*0066*/ 	.short	(.L_33 - .L_32)
.L_32:
        /*0068*/ 	.word	0x00000008
.L_33:


//--------------------- .nv.info._Z13calculate_IDMPfS_i --------------------------
	.section	.nv.info._Z13calculate_IDMPfS_i,"",@"SHT_CUDA_INFO"
	.sectionflags	@""
	.align	4


	//----- nvinfo : EIATTR_CUDA_API_VERSION
	.align		4
        /*0000*/ 	.byte	0x04, 0x37
        /*0002*/ 	.short	(.L_35 - .L_34)
.L_34:
        /*0004*/ 	.word	0x00000082


	//----- nvinfo : EIATTR_KPARAM_INFO
	.align		4
.L_35:
        /*0008*/ 	.byte	0x04, 0x17
        /*000a*/ 	.short	(.L_37 - .L_36)
.L_36:
        /*000c*/ 	.word	0x00000000
        /*0010*/ 	.short	0x0002
        /*0012*/ 	.short	0x0010
        /*0014*/ 	.byte	0x00, 0xf0, 0x11, 0x00


	//----- nvinfo : EIATTR_KPARAM_INFO
	.align		4
.L_37:
        /*0018*/ 	.byte	0x04, 0x17
        /*001a*/ 	.short	(.L_39 - .L_38)
.L_38:
        /*001c*/ 	.word	0x00000000
        /*0020*/ 	.short	0x0001
        /*0022*/ 	.short	0x0008
        /*0024*/ 	.byte	0x00, 0xf5, 0x21, 0x00


	//----- nvinfo : EIATTR_KPARAM_INFO
	.align		4
.L_39:
        /*0028*/ 	.byte	0x04, 0x17
        /*002a*/ 	.short	(.L_41 - .L_40)
.L_40:
        /*002c*/ 	.word	0x00000000
        /*0030*/ 	.short	0x0000
        /*0032*/ 	.short	0x0000
        /*0034*/ 	.byte	0x00, 0xf5, 0x21, 0x00


	//----- nvinfo : EIATTR_SPARSE_MMA_MASK
	.align		4
.L_41:
        /*0038*/ 	.byte	0x03, 0x50
        /*003a*/ 	.short	0x0000


	//----- nvinfo : EIATTR_MAXREG_COUNT
	.align		4
        /*003c*/ 	.byte	0x03, 0x1b
        /*003e*/ 	.short	0x00ff


	//----- nvinfo : EIATTR_MERCURY_ISA_VERSION
	.align		4
        /*0040*/ 	.byte	0x03, 0x5f
        /*0042*/ 	.short	0x0101


	//----- nvinfo : EIATTR_VRC_CTA_INIT_COUNT
	.align		4
        /*0044*/ 	.byte	0x02, 0x4a
	.zero		1
	.zero		1


	//----- nvinfo : EIATTR_EXIT_INSTR_OFFSETS
	.align		4
        /*0048*/ 	.byte	0x04, 0x1c
        /*004a*/ 	.short	(.L_43 - .L_42)


	//   ....[0]....
.L_42:
        /*004c*/ 	.word	0x00000100


	//   ....[1]....
        /*0050*/ 	.word	0x00000220


	//----- nvinfo : EIATTR_CRS_STACK_SIZE
	.align		4
.L_43:
        /*0054*/ 	.byte	0x04, 0x1e
        /*0056*/ 	.short	(.L_45 - .L_44)
.L_44:
        /*0058*/ 	.word	0x00000000


	//----- nvinfo : EIATTR_CBANK_PARAM_SIZE
	.align		4
.L_45:
        /*005c*/ 	.byte	0x03, 0x19
        /*005e*/ 	.short	0x0014


	//----- nvinfo : EIATTR_PARAM_CBANK
	.align		4
        /*0060*/ 	.byte	0x04, 0x0a
        /*0062*/ 	.short	(.L_47 - .L_46)
	.align		4
.L_46:
        /*0064*/ 	.word	index@(.nv.constant0._Z13calculate_IDMPfS_i)
        /*0068*/ 	.short	0x0380
        /*006a*/ 	.short	0x0014


	//----- nvinfo : EIATTR_SW_WAR
	.align		4
.L_47:
        /*006c*/ 	.byte	0x04, 0x36
        /*006e*/ 	.short	(.L_49 - .L_48)
.L_48:
        /*0070*/ 	.word	0x00000008
.L_49:


//--------------------- .nv.info._Z8contrastPfS_i --------------------------
	.section	.nv.info._Z8contrastPfS_i,"",@"SHT_CUDA_INFO"
	.sectionflags	@""
	.align	4


	//----- nvinfo : EIATTR_CUDA_API_VERSION
	.align		4
        /*0000*/ 	.byte	0x04, 0x37
        /*0002*/ 	.short	(.L_51 - .L_50)
.L_50:
        /*0004*/ 	.word	0x00000082


	//----- nvinfo : EIATTR_KPARAM_INFO
	.align		4
.L_51:
        /*0008*/ 	.byte	0x04, 0x17
        /*000a*/ 	.short	(.L_53 - .L_52)
.L_52:
        /*000c*/ 	.word	0x00000000
        /*0010*/ 	.short	0x0002
        /*0012*/ 	.short	0x0010
        /*0014*/ 	.byte	0x00, 0xf0, 0x11, 0x00


	//----- nvinfo : EIATTR_KPARAM_INFO
	.align		4
.L_53:
        /*0018*/ 	.byte	0x04, 0x17
        /*001a*/ 	.short	(.L_55 - .L_54)
.L_54:
        /*001c*/ 	.word	0x00000000
        /*0020*/ 	.short	0x0001
        /*0022*/ 	.short	0x0008
        /*0024*/ 	.byte	0x00, 0xf5, 0x21, 0x00


	//----- nvinfo : EIATTR_KPARAM_INFO
	.align		4
.L_55:
        /*0028*/ 	.byte	0x04, 0x17
        /*002a*/ 	.short	(.L_57 - .L_56)
.L_56:
        /*002c*/ 	.word	0x00000000
        /*0030*/ 	.short	0x0000
        /*0032*/ 	.short	0x0000
        /*0034*/ 	.byte	0x00, 0xf5, 0x21, 0x00


	//----- nvinfo : EIATTR_SPARSE_MMA_MASK
	.align		4
.L_57:
        /*0038*/ 	.byte	0x03, 0x50
        /*003a*/ 	.short	0x0000


	//----- nvinfo : EIATTR_MAXREG_COUNT
	.align		4
        /*003c*/ 	.byte	0x03, 0x1b
        /*003e*/ 	.short	0x00ff


	//----- nvinfo : EIATTR_MERCURY_ISA_VERSION
	.align		4
        /*0040*/ 	.byte	0x03, 0x5f
        /*0042*/ 	.short	0x0101


	//----- nvinfo : EIATTR_VRC_CTA_INIT_COUNT
	.align		4
        /*0044*/ 	.byte	0x02, 0x4a
	.zero		1
	.zero		1


	//----- nvinfo : EIATTR_EXIT_INSTR_OFFSETS
	.align		4
        /*0048*/ 	.byte	0x04, 0x1c
        /*004a*/ 	.short	(.L_59 - .L_58)


	//   ....[0]....
.L_58:
        /*004c*/ 	.word	0x00000100


	//   ....[1]....
        /*0050*/ 	.word	0x00000170


	//----- nvinfo : EIATTR_CBANK_PARAM_SIZE
	.align		4
.L_59:
        /*0054*/ 	.byte	0x03, 0x19
        /*0056*/ 	.short	0x0014


	//----- nvinfo : EIATTR_PARAM_CBANK
	.align		4
        /*0058*/ 	.byte	0x04, 0x0a
        /*005a*/ 	.short	(.L_61 - .L_60)
	.align		4
.L_60:
        /*005c*/ 	.word	index@(.nv.constant0._Z8contrastPfS_i)
        /*0060*/ 	.short	0x0380
        /*0062*/ 	.short	0x0014


	//----- nvinfo : EIATTR_SW_WAR
	.align		4
.L_61:
        /*0064*/ 	.byte	0x04, 0x36
        /*0066*/ 	.short	(.L_63 - .L_62)
.L_62:
        /*0068*/ 	.word	0x00000008
.L_63:


//--------------------- .nv.callgraph             --------------------------
	.section	.nv.callgraph,"",@"SHT_CUDA_CALLGRAPH"
	.align	4
	.sectionentsize	8
	.align		4
        /*0000*/ 	.word	0x00000000
	.align		4
        /*0004*/ 	.word	0xffffffff
	.align		4
        /*0008*/ 	.word	0x00000000
	.align		4
        /*000c*/ 	.word	0xfffffffe
	.align		4
        /*0010*/ 	.word	0x00000000
	.align		4
        /*0014*/ 	.word	0xfffffffd
	.align		4
        /*0018*/ 	.word	0x00000000
	.align		4
        /*001c*/ 	.word	0xfffffffc


//--------------------- .text._Z17calculate_entropyPfS_i --------------------------
	.section	.text._Z17calculate_entropyPfS_i,"ax",@progbits
	.align	128
        .global         _Z17calculate_entropyPfS_i
        .type           _Z17calculate_entropyPfS_i,@function
        .size           _Z17calculate_entropyPfS_i,(.L_x_17 - _Z17calculate_entropyPfS_i)
        .other          _Z17calculate_entropyPfS_i,@"STO_CUDA_ENTRY STV_DEFAULT"
_Z17calculate_entropyPfS_i:
.text._Z17calculate_entropyPfS_i:
[----:B------:R-:W-:Y:S01]  /*0000*/  LDC R1, c[0x0][0x37c] ;  /* 0x0000df00ff017b82 */ /* 0x000fe20000000800 */
[----:B------:R-:W0:Y:S07]  /*0010*/  S2R R5, SR_TID.X ;  /* 0x0000000000057919 */ /* 0x000e2e0000002100 */
[----:B------:R-:W0:Y:S01]  /*0020*/  S2UR UR6, SR_CTAID.X ;  /* 0x00000000000679c3 */ /* 0x000e220000002500 */
[----:B------:R-:W1:Y:S01]  /*0030*/  LDCU UR8, c[0x0][0x390] ;  /* 0x00007200ff0877ac */ /* 0x000e620008000800 */
[----:B------:R-:W2:Y:S01]  /*0040*/  S2R R7, SR_TID.Y ;  /* 0x0000000000077919 */ /* 0x000ea20000002200 */
[----:B------:R-:W3:Y:S05]  /*0050*/  LDCU.64 UR4, c[0x0][0x358] ;  /* 0x00006b00ff0477ac */ /* 0x000eea0008000a00 */
[----:B------:R-:W0:Y:S08]  /*0060*/  LDC R0, c[0x0][0x360] ;  /* 0x0000d800ff007b82 */ /* 0x000e300000000800 */
[----:B------:R-:W2:Y:S08]  /*0070*/  S2UR UR7, SR_CTAID.Y ;  /* 0x00000000000779c3 */ /* 0x000eb00000002600 */
[----:B------:R-:W2:Y:S08]  /*0080*/  LDC R4, c[0x0][0x364] ;  /* 0x0000d900ff047b82 */ /* 0x000eb00000000800 */
[----:B------:R-:W4:Y:S01]  /*0090*/  LDC.64 R2, c[0x0][0x380] ;  /* 0x0000e000ff027b82 */ /* 0x000f220000000a00 */
[----:B0-----:R-:W-:-:S02]  /*00a0*/  IMAD R0, R0, UR6, R5 ;  /* 0x0000000600007c24 */ /* 0x001fc4000f8e0205 */
[----:B--2---:R-:W-:-:S04]  /*00b0*/  IMAD R5, R4, UR7, R7 ;  /* 0x0000000704057c24 */ /* 0x004fc8000f8e0207 */
[----:B-1----:R-:W-:-:S04]  /*00c0*/  IMAD R5, R5, UR8, R0 ;  /* 0x0000000805057c24 */ /* 0x002fc8000f8e0200 */
[----:B----4-:R-:W-:-:S05]  /*00d0*/  IMAD.WIDE R2, R5, 0x4, R2 ;  /* 0x0000000405027825 */ /* 0x010fca00078e0202 */
[----:B---3--:R-:W2:Y:S02]  /*00e0*/  LDG.E R0, desc[UR4][R2.64] ;  /* 0x0000000402007981 */ /* 0x008ea4000c1e1900 */
[----:B--2---:R-:W-:-:S13]  /*00f0*/  FSETP.GT.AND P0, PT, R0, RZ, PT ;  /* 0x000000ff0000720b */ /* 0x004fda0003f04000 */
[----:B------:R-:W-:Y:S05]  /*0100*/  @!P0 EXIT ;  /* 0x000000000000894d */ /* 0x000fea0003800000 */
[C---:B------:R-:W-:Y:S01]  /*0110*/  FMUL R3, R0.reuse, 8388608 ;  /* 0x4b00000000037820 */ /* 0x040fe20000400000 */
[----:B------:R-:W-:Y:S01]  /*0120*/  FSETP.GEU.AND P0, PT, R0, 1.175494350822287508e-38, PT ;  /* 0x008000000000780b */ /* 0x000fe20003f0e000 */
[----:B------:R-:W-:-:S03]  /*0130*/  HFMA2 R5, -RZ, RZ, 1.5048828125, 33.21875 ;  /* 0x3e055027ff057431 */ /* 0x000fc600000001ff */
[----:B------:R-:W-:-:S04]  /*0140*/  FSEL R4, R3, R0, !P0 ;  /* 0x0000000003047208 */ /* 0x000fc80004000000 */
[----:B------:R-:W-:-:S04]  /*0150*/  IADD3 R2, PT, PT, R4, -0x3f2aaaab, RZ ;  /* 0xc0d5555504027810 */ /* 0x000fc80007ffe0ff */
[----:B------:R-:W-:-:S04]  /*0160*/  LOP3.LUT R3, R2, 0xff800000, RZ, 0xc0, !PT ;  /* 0xff80000002037812 */ /* 0x000fc800078ec0ff */
[-C--:B------:R-:W-:Y:S02]  /*0170*/  IADD3 R2, PT, PT, R4, -R3.reuse, RZ ;  /* 0x8000000304027210 */ /* 0x080fe40007ffe0ff */
[----:B------:R-:W-:-:S03]  /*0180*/  I2FP.F32.S32 R3, R3 ;  /* 0x0000000300037245 */ /* 0x000fc60000201400 */
[----:B------:R-:W-:Y:S01]  /*0190*/  FADD R6, R2, -1 ;  /* 0xbf80000002067421 */ /* 0x000fe20000000000 */
[----:B------:R-:W-:Y:S02]  /*01a0*/  FSEL R2, RZ, -23, P0 ;  /* 0xc1b80000ff027808 */ /* 0x000fe40000000000 */
[----:B------:R-:W-:Y:S01]  /*01b0*/  ISETP.GT.U32.AND P0, PT, R4, 0x7f7fffff, PT ;  /* 0x7f7fffff0400780c */ /* 0x000fe20003f04070 */
[----:B------:R-:W-:-:S04]  /*01c0*/  FFMA R5, R6, -R5, 0.14084610342979431152 ;  /* 0x3e1039f606057423 */ /* 0x000fc80000000805 */
[----:B------:R-:W-:-:S04]  /*01d0*/  FFMA R5, R6, R5, -0.12148627638816833496 ;  /* 0xbdf8cdcc06057423 */ /* 0x000fc80000000005 */
[----:B------:R-:W-:-:S04]  /*01e0*/  FFMA R5, R6, R5, 0.13980610668659210205 ;  /* 0x3e0f295506057423 */ /* 0x000fc80000000005 */
[----:B------:R-:W-:-:S04]  /*01f0*/  FFMA R5, R6, R5, -0.16684235632419586182 ;  /* 0xbe2ad8b906057423 */ /* 0x000fc80000000005 */
[----:B------:R-:W-:-:S04]  /*0200*/  FFMA R5, R6, R5, 0.20012299716472625732 ;  /* 0x3e4ced0b06057423 */ /* 0x000fc80000000005 */
[----:B------:R-:W-:-:S04]  /*0210*/  FFMA R5, R6, R5, -0.24999669194221496582 ;  /* 0xbe7fff2206057423 */ /* 0x000fc80000000005 */
[----:B------:R-:W-:-:S04]  /*0220*/  FFMA R5, R6, R5, 0.33333182334899902344 ;  /* 0x3eaaaa7806057423 */ /* 0x000fc80000000005 */
[----:B------:R-:W-:-:S04]  /*0230*/  FFMA R5, R6, R5, -0.5 ;  /* 0xbf00000006057423 */ /* 0x000fc80000000005 */
[C---:B------:R-:W-:Y:S01]  /*0240*/  FMUL R7, R6.reuse, R5 ;  /* 0x0000000506077220 */ /* 0x040fe20000400000 */
[----:B------:R-:W-:Y:S02]  /*0250*/  FFMA R5, R3, 1.1920928955078125e-07, R2 ;  /* 0x3400000003057823 */ /* 0x000fe40000000002 */
[----:B------:R-:W0:Y:S01]  /*0260*/  LDC.64 R2, c[0x0][0x388] ;  /* 0x0000e200ff027b82 */ /* 0x000e220000000a00 */
[----:B------:R-:W-:Y:S01]  /*0270*/  FFMA R6, R6, R7, R6 ;  /* 0x0000000706067223 */ /* 0x000fe20000000006 */
[----:B------:R-:W-:-:S03]  /*0280*/  MOV R7, 0x7f800000 ;  /* 0x7f80000000077802 */ /* 0x000fc60000000f00 */
[----:B------:R-:W-:Y:S02]  /*0290*/  FFMA R5, R5, 0.69314718246459960938, R6 ;  /* 0x3f31721805057823 */ /* 0x000fe40000000006 */
[C---:B------:R-:W-:Y:S01]  /*02a0*/  @P0 FFMA R5, R4.reuse, R7, +INF ;  /* 0x7f80000004050423 */ /* 0x040fe20000000007 */
[----:B------:R-:W-:-:S03]  /*02b0*/  FSETP.NEU.AND P0, PT, R4, RZ, PT ;  /* 0x000000ff0400720b */ /* 0x000fc60003f0d000 */
[----:B------:R-:W-:-:S05]  /*02c0*/  FMUL R5, R5, 0.43429449200630187988 ;  /* 0x3ede5bd905057820 */ /* 0x000fca0000400000 */
[----:B------:R-:W-:-:S05]  /*02d0*/  FSEL R5, R5, -INF , P0 ;  /* 0xff80000005057808 */ /* 0x000fca0000000000 */
[----:B------:R-:W-:-:S05]  /*02e0*/  FMUL R5, R0, R5 ;  /* 0x0000000500057220 */ /* 0x000fca0000400000 */
[----:B0-----:R-:W-:Y:S01]  /*02f0*/  REDG.E.ADD.F32.FTZ.RN.STRONG.GPU desc[UR4][R2.64], R5 ;  /* 0x00000005020079a6 */ /* 0x001fe2000c12f304 */
[----:B------:R-:W-:Y:S05]  /*0300*/  EXIT ;  /* 0x000000000000794d */ /* 0x000fea0003800000 */
.L_x_0:
[----:B------:R-:W-:-:S00]  /*0310*/  BRA `(.L_x_0) ;  /* 0xfffffffc00fc7947 */ /* 0x000fc0000383ffff */
[----:B------:R-:W-:-:S00]  /*0320*/  NOP ;  /* 0x0000000000007918 */ /* 0x000fc00000000000 */
        /* <DEDUP_REMOVED lines=13> */
.L_x_17:


//--------------------- .text._Z13calculate_IDMPfS_i --------------------------
	.section	.text._Z13calculate_IDMPfS_i,"ax",@progbits
	.align	128
        .global         _Z13calculate_IDMPfS_i
        .type           _Z13calculate_IDMPfS_i,@function
        .size           _Z13calculate_IDMPfS_i,(.L_x_16 - _Z13calculate_IDMPfS_i)
        .other          _Z13calculate_IDMPfS_i,@"STO_CUDA_ENTRY STV_DEFAULT"
_Z13calculate_IDMPfS_i:
.text._Z13calculate_IDMPfS_i:
        /* <DEDUP_REMOVED lines=17> */
[----:B------:R-:W-:Y:S01]  /*0110*/  IMAD.IADD R4, R5, 0x1, -R4 ;  /* 0x0000000105047824 */ /* 0x000fe200078e0a04 */
[----:B------:R-:W-:Y:S03]  /*0120*/  BSSY.RECONVERGENT B0, `(.L_x_1) ;  /* 0x000000d000007945 */ /* 0x000fe60003800200 */
[----:B------:R-:W-:-:S05]  /*0130*/  IMAD R4, R4, R4, 0x1 ;  /* 0x0000000104047424 */ /* 0x000fca00078e0204 */
[----:B------:R-:W-:-:S04]  /*0140*/  I2FP.F32.U32 R3, R4 ;  /* 0x0000000400037245 */ /* 0x000fc80000201000 */
[----:B------:R-:W0:Y:S08]  /*0150*/  MUFU.RCP R2, R3 ;  /* 0x0000000300027308 */ /* 0x000e300000001000 */
[----:B------:R-:W1:Y:S01]  /*0160*/  FCHK P0, R0, R3 ;  /* 0x0000000300007302 */ /* 0x000e620000000000 */
[----:B0-----:R-:W-:-:S04]  /*0170*/  FFMA R5, -R3, R2, 1 ;  /* 0x3f80000003057423 */ /* 0x001fc80000000102 */
[----:B------:R-:W-:-:S04]  /*0180*/  FFMA R5, R2, R5, R2 ;  /* 0x0000000502057223 */ /* 0x000fc80000000002 */
[----:B------:R-:W-:-:S04]  /*0190*/  FFMA R2, R0, R5, RZ ;  /* 0x0000000500027223 */ /* 0x000fc800000000ff */
[----:B------:R-:W-:-:S04]  /*01a0*/  FFMA R4, -R3, R2, R0 ;  /* 0x0000000203047223 */ /* 0x000fc80000000100 */
[----:B------:R-:W-:Y:S01]  /*01b0*/  FFMA R5, R5, R4, R2 ;  /* 0x0000000405057223 */ /* 0x000fe20000000002 */
[----:B-1----:R-:W-:Y:S06]  /*01c0*/  @!P0 BRA `(.L_x_2) ;  /* 0x0000000000088947 */ /* 0x002fec0003800000 */
[----:B------:R-:W-:-:S07]  /*01d0*/  MOV R2, 0x1f0 ;  /* 0x000001f000027802 */ /* 0x000fce0000000f00 */
[----:B------:R-:W-:Y:S05]  /*01e0*/  CALL.REL.NOINC `($__internal_0_$__cuda_sm3x_div_rn_noftz_f32_slowpath) ;  /* 0x0000000000107944 */ /* 0x000fea0003c00000 */
.L_x_2:
[----:B------:R-:W-:Y:S05]  /*01f0*/  BSYNC.RECONVERGENT B0 ;  /* 0x0000000000007941 */ /* 0x000fea0003800200 */
.L_x_1:
[----:B------:R-:W0:Y:S02]  /*0200*/  LDC.64 R2, c[0x0][0x388] ;  /* 0x0000e200ff027b82 */ /* 0x000e240000000a00 */
[----:B0-----:R-:W-:Y:S01]  /*0210*/  REDG.E.ADD.F32.FTZ.RN.STRONG.GPU desc[UR4][R2.64], R5 ;  /* 0x00000005020079a6 */ /* 0x001fe2000c12f304 */
[----:B------:R-:W-:Y:S05]  /*0220*/  EXIT ;  /* 0x000000000000794d */ /* 0x000fea0003800000 */
        .weak           $__internal_0_$__cuda_sm3x_div_rn_noftz_f32_slowpath
        .type           $__internal_0_$__cuda_sm3x_div_rn_noftz_f32_slowpath,@function
        .size           $__internal_0_$__cuda_sm3x_div_rn_noftz_f32_slowpath,(.L_x_16 - $__internal_0_$__cuda_sm3x_div_rn_noftz_f32_slowpath)
$__internal_0_$__cuda_sm3x_div_rn_noftz_f32_slowpath:
[--C-:B------:R-:W-:Y:S01]  /*0230*/  SHF.R.U32.HI R5, RZ, 0x17, R3.reuse ;  /* 0x00000017ff057819 */ /* 0x100fe20000011603 */
[----:B------:R-:W-:Y:S01]  /*0240*/  BSSY.RECONVERGENT B1, `(.L_x_3) ;  /* 0x0000064000017945 */ /* 0x000fe20003800200 */
[--C-:B------:R-:W-:Y:S01]  /*0250*/  SHF.R.U32.HI R4, RZ, 0x17, R0.reuse ;  /* 0x00000017ff047819 */ /* 0x100fe20000011600 */
[----:B------:R-:W-:Y:S01]  /*0260*/  IMAD.MOV.U32 R6, RZ, RZ, R0 ;  /* 0x000000ffff067224 */ /* 0x000fe200078e0000 */
[----:B------:R-:W-:Y:S01]  /*0270*/  LOP3.LUT R5, R5, 0xff, RZ, 0xc0, !PT ;  /* 0x000000ff05057812 */ /* 0x000fe200078ec0ff */
[----:B------:R-:W-:Y:S01]  /*0280*/  IMAD.MOV.U32 R7, RZ, RZ, R3 ;  /* 0x000000ffff077224 */ /* 0x000fe200078e0003 */
[----:B------:R-:W-:-:S03]  /*0290*/  LOP3.LUT R4, R4, 0xff, RZ, 0xc0, !PT ;  /* 0x000000ff04047812 */ /* 0x000fc600078ec0ff */
[----:B------:R-:W-:Y:S02]  /*02a0*/  VIADD R10, R5, 0xffffffff ;  /* 0xffffffff050a7836 */ /* 0x000fe40000000000 */
[----:B------:R-:W-:-:S03]  /*02b0*/  VIADD R9, R4, 0xffffffff ;  /* 0xffffffff04097836 */ /* 0x000fc60000000000 */
[----:B------:R-:W-:-:S04]  /*02c0*/  ISETP.GT.U32.AND P0, PT, R10, 0xfd, PT ;  /* 0x000000fd0a00780c */ /* 0x000fc80003f04070 */
[----:B------:R-:W-:-:S13]  /*02d0*/  ISETP.GT.U32.OR P0, PT, R9, 0xfd, P0 ;  /* 0x000000fd0900780c */ /* 0x000fda0000704470 */
[----:B------:R-:W-:Y:S01]  /*02e0*/  @!P0 IMAD.MOV.U32 R8, RZ, RZ, RZ ;  /* 0x000000ffff088224 */ /* 0x000fe200078e00ff */
[----:B------:R-:W-:Y:S06]  /*02f0*/  @!P0 BRA `(.L_x_4) ;  /* 0x00000000005c8947 */ /* 0x000fec0003800000 */
[----:B------:R-:W-:Y:S02]  /*0300*/  FSETP.GTU.FTZ.AND P0, PT, |R0|, +INF , PT ;  /* 0x7f8000000000780b */ /* 0x000fe40003f1c200 */
[----:B------:R-:W-:-:S04]  /*0310*/  FSETP.GTU.FTZ.AND P1, PT, |R3|, +INF , PT ;  /* 0x7f8000000300780b */ /* 0x000fc80003f3c200 */
[----:B------:R-:W-:-:S13]  /*0320*/  PLOP3.LUT P0, PT, P0, P1, PT, 0xf8, 0x8f ;  /* 0x00000000008f781c */ /* 0x000fda0000703f70 */
[----:B------:R-:W-:Y:S05]  /*0330*/  @P0 BRA `(.L_x_5) ;  /* 0x00000004004c0947 */ /* 0x000fea0003800000 */
[----:B------:R-:W-:-:S13]  /*0340*/  LOP3.LUT P0, RZ, R7, 0x7fffffff, R6, 0xc8, !PT ;  /* 0x7fffffff07ff7812 */ /* 0x000fda000780c806 */
[----:B------:R-:W-:Y:S05]  /*0350*/  @!P0 BRA `(.L_x_6) ;  /* 0x00000004003c8947 */ /* 0x000fea0003800000 */
[C---:B------:R-:W-:Y:S02]  /*0360*/  FSETP.NEU.FTZ.AND P2, PT, |R0|.reuse, +INF , PT ;  /* 0x7f8000000000780b */ /* 0x040fe40003f5d200 */
[----:B------:R-:W-:Y:S02]  /*0370*/  FSETP.NEU.FTZ.AND P1, PT, |R3|, +INF , PT ;  /* 0x7f8000000300780b */ /* 0x000fe40003f3d200 */
[----:B------:R-:W-:-:S11]  /*0380*/  FSETP.NEU.FTZ.AND P0, PT, |R0|, +INF , PT ;  /* 0x7f8000000000780b */ /* 0x000fd60003f1d200 */
[----:B------:R-:W-:Y:S05]  /*0390*/  @!P1 BRA !P2, `(.L_x_6) ;  /* 0x00000004002c9947 */ /* 0x000fea0005000000 */
[----:B------:R-:W-:-:S04]  /*03a0*/  LOP3.LUT P2, RZ, R6, 0x7fffffff, RZ, 0xc0, !PT ;  /* 0x7fffffff06ff7812 */ /* 0x000fc8000784c0ff */
[----:B------:R-:W-:-:S13]  /*03b0*/  PLOP3.LUT P1, PT, P1, P2, PT, 0x2f, 0xf2 ;  /* 0x0000000000f2781c */ /* 0x000fda0000f24577 */
[----:B------:R-:W-:Y:S05]  /*03c0*/  @P1 BRA `(.L_x_7) ;  /* 0x0000000400181947 */ /* 0x000fea0003800000 */
[----:B------:R-:W-:-:S04]  /*03d0*/  LOP3.LUT P1, RZ, R7, 0x7fffffff, RZ, 0xc0, !PT ;  /* 0x7fffffff07ff7812 */ /* 0x000fc8000782c0ff */
[----:B------:R-:W-:-:S13]  /*03e0*/  PLOP3.LUT P0, PT, P0, P1, PT, 0x2f, 0xf2 ;  /* 0x0000000000f2781c */ /* 0x000fda0000702577 */
[----:B------:R-:W-:Y:S05]  /*03f0*/  @P0 BRA `(.L_x_8) ;  /* 0x0000000400000947 */ /* 0x000fea0003800000 */
[----:B------:R-:W-:Y:S02]  /*0400*/  ISETP.GE.AND P0, PT, R9, RZ, PT ;  /* 0x000000ff0900720c */ /* 0x000fe40003f06270 */
[----:B------:R-:W-:-:S11]  /*0410*/  ISETP.GE.AND P1, PT, R10, RZ, PT ;  /* 0x000000ff0a00720c */ /* 0x000fd60003f26270 */
[----:B------:R-:W-:Y:S02]  /*0420*/  @P0 IMAD.MOV.U32 R8, RZ, RZ, RZ ;  /* 0x000000ffff080224 */ /* 0x000fe400078e00ff */
[----:B------:R-:W-:Y:S01]  /*0430*/  @!P0 FFMA R6, R0, 1.84467440737095516160e+19, RZ ;  /* 0x5f80000000068823 */ /* 0x000fe200000000ff */
[----:B------:R-:W-:Y:S02]  /*0440*/  @!P0 IMAD.MOV.U32 R8, RZ, RZ, -0x40 ;  /* 0xffffffc0ff088424 */ /* 0x000fe400078e00ff */
[----:B------:R-:W-:Y:S02]  /*0450*/  @!P1 FFMA R7, R3, 1.84467440737095516160e+19, RZ ;  /* 0x5f80000003079823 */ /* 0x000fe400000000ff */
[----:B------:R-:W-:-:S07]  /*0460*/  @!P1 VIADD R8, R8, 0x40 ;  /* 0x0000004008089836 */ /* 0x000fce0000000000 */
.L_x_4:
[----:B------:R-:W-:Y:S01]  /*0470*/  LEA R0, R5, 0xc0800000, 0x17 ;  /* 0xc080000005007811 */ /* 0x000fe200078eb8ff */
[----:B------:R-:W-:Y:S01]  /*0480*/  VIADD R4, R4, 0xffffff81 ;  /* 0xffffff8104047836 */ /* 0x000fe20000000000 */
[----:B------:R-:W-:Y:S03]  /*0490*/  BSSY.RECONVERGENT B2, `(.L_x_9) ;  /* 0x0000035000027945 */ /* 0x000fe60003800200 */
[----:B------:R-:W-:Y:S01]  /*04a0*/  IMAD.IADD R7, R7, 0x1, -R0 ;  /* 0x0000000107077824 */ /* 0x000fe200078e0a00 */
[C---:B------:R-:W-:Y:S01]  /*04b0*/  IADD3 R5, PT, PT, R4.reuse, 0x7f, -R5 ;  /* 0x0000007f04057810 */ /* 0x040fe20007ffe805 */
[----:B------:R-:W-:Y:S02]  /*04c0*/  IMAD R0, R4, -0x800000, R6 ;  /* 0xff80000004007824 */ /* 0x000fe400078e0206 */
[----:B------:R-:W0:Y:S01]  /*04d0*/  MUFU.RCP R3, R7 ;  /* 0x0000000700037308 */ /* 0x000e220000001000 */
[----:B------:R-:W-:Y:S01]  /*04e0*/  FADD.FTZ R9, -R7, -RZ ;  /* 0x800000ff07097221 */ /* 0x000fe20000010100 */
[----:B------:R-:W-:-:S03]  /*04f0*/  IMAD.IADD R5, R5, 0x1, R8 ;  /* 0x0000000105057824 */ /* 0x000fc600078e0208 */
[----:B0-----:R-:W-:-:S04]  /*0500*/  FFMA R10, R3, R9, 1 ;  /* 0x3f800000030a7423 */ /* 0x001fc80000000009 */
[----:B------:R-:W-:-:S04]  /*0510*/  FFMA R10, R3, R10, R3 ;  /* 0x0000000a030a7223 */ /* 0x000fc80000000003 */
[----:B------:R-:W-:-:S04]  /*0520*/  FFMA R3, R0, R10, RZ ;  /* 0x0000000a00037223 */ /* 0x000fc800000000ff */
[----:B------:R-:W-:-:S04]  /*0530*/  FFMA R6, R9, R3, R0 ;  /* 0x0000000309067223 */ /* 0x000fc80000000000 */
[----:B------:R-:W-:-:S04]  /*0540*/  FFMA R11, R10, R6, R3 ;  /* 0x000000060a0b7223 */ /* 0x000fc80000000003 */
[----:B------:R-:W-:-:S04]  /*0550*/  FFMA R6, R9, R11, R0 ;  /* 0x0000000b09067223 */ /* 0x000fc80000000000 */
[----:B------:R-:W-:-:S05]  /*0560*/  FFMA R3, R10, R6, R11 ;  /* 0x000000060a037223 */ /* 0x000fca000000000b */
[----:B------:R-:W-:-:S04]  /*0570*/  SHF.R.U32.HI R0, RZ, 0x17, R3 ;  /* 0x00000017ff007819 */ /* 0x000fc80000011603 */
[----:B------:R-:W-:-:S05]  /*0580*/  LOP3.LUT R0, R0, 0xff, RZ, 0xc0, !PT ;  /* 0x000000ff00007812 */ /* 0x000fca00078ec0ff */
[----:B------:R-:W-:-:S04]  /*0590*/  IMAD.IADD R8, R0, 0x1, R5 ;  /* 0x0000000100087824 */ /* 0x000fc800078e0205 */
[----:B------:R-:W-:-:S05]  /*05a0*/  VIADD R0, R8, 0xffffffff ;  /* 0xffffffff08007836 */ /* 0x000fca0000000000 */
[----:B------:R-:W-:-:S13]  /*05b0*/  ISETP.GE.U32.AND P0, PT, R0, 0xfe, PT ;  /* 0x000000fe0000780c */ /* 0x000fda0003f06070 */
[----:B------:R-:W-:Y:S05]  /*05c0*/  @!P0 BRA `(.L_x_10) ;  /* 0x0000000000808947 */ /* 0x000fea0003800000 */
[----:B------:R-:W-:-:S13]  /*05d0*/  ISETP.GT.AND P0, PT, R8, 0xfe, PT ;  /* 0x000000fe0800780c */ /* 0x000fda0003f04270 */
[----:B------:R-:W-:Y:S05]  /*05e0*/  @P0 BRA `(.L_x_11) ;  /* 0x00000000006c0947 */ /* 0x000fea0003800000 */
[----:B------:R-:W-:-:S13]  /*05f0*/  ISETP.GE.AND P0, PT, R8, 0x1, PT ;  /* 0x000000010800780c */ /* 0x000fda0003f06270 */
[----:B------:R-:W-:Y:S05]  /*0600*/  @P0 BRA `(.L_x_12) ;  /* 0x0000000000740947 */ /* 0x000fea0003800000 */
[----:B------:R-:W-:Y:S02]  /*0610*/  ISETP.GE.AND P0, PT, R8, -0x18, PT ;  /* 0xffffffe80800780c */ /* 0x000fe40003f06270 */
[----:B------:R-:W-:-:S11]  /*0620*/  LOP3.LUT R3, R3, 0x80000000, RZ, 0xc0, !PT ;  /* 0x8000000003037812 */ /* 0x000fd600078ec0ff */
[----:B------:R-:W-:Y:S05]  /*0630*/  @!P0 BRA `(.L_x_12) ;  /* 0x0000000000688947 */ /* 0x000fea0003800000 */
[-CC-:B------:R-:W-:Y:S01]  /*0640*/  FFMA.RZ R0, R10, R6.reuse, R11.reuse ;  /* 0x000000060a007223 */ /* 0x180fe2000000c00b */
[----:B------:R-:W-:Y:S02]  /*0650*/  VIADD R7, R8, 0x20 ;  /* 0x0000002008077836 */ /* 0x000fe40000000000 */
[-CC-:B------:R-:W-:Y:S01]  /*0660*/  FFMA.RM R5, R10, R6.reuse, R11.reuse ;  /* 0x000000060a057223 */ /* 0x180fe2000000400b */
[----:B------:R-:W-:Y:S02]  /*0670*/  ISETP.NE.AND P2, PT, R8, RZ, PT ;  /* 0x000000ff0800720c */ /* 0x000fe40003f45270 */
[----:B------:R-:W-:Y:S01]  /*0680*/  LOP3.LUT R4, R0, 0x7fffff, RZ, 0xc0, !PT ;  /* 0x007fffff00047812 */ /* 0x000fe200078ec0ff */
[----:B------:R-:W-:Y:S01]  /*0690*/  FFMA.RP R0, R10, R6, R11 ;  /* 0x000000060a007223 */ /* 0x000fe2000000800b */
[----:B------:R-:W-:Y:S01]  /*06a0*/  IMAD.MOV R6, RZ, RZ, -R8 ;  /* 0x000000ffff067224 */ /* 0x000fe200078e0a08 */
[----:B------:R-:W-:Y:S02]  /*06b0*/  ISETP.NE.AND P1, PT, R8, RZ, PT ;  /* 0x000000ff0800720c */ /* 0x000fe40003f25270 */
[----:B------:R-:W-:-:S02]  /*06c0*/  LOP3.LUT R4, R4, 0x800000, RZ, 0xfc, !PT ;  /* 0x0080000004047812 */ /* 0x000fc400078efcff */
[----:B------:R-:W-:Y:S02]  /*06d0*/  FSETP.NEU.FTZ.AND P0, PT, R0, R5, PT ;  /* 0x000000050000720b */ /* 0x000fe40003f1d000 */
[----:B------:R-:W-:Y:S02]  /*06e0*/  SHF.L.U32 R7, R4, R7, RZ ;  /* 0x0000000704077219 */ /* 0x000fe400000006ff */
[----:B------:R-:W-:Y:S02]  /*06f0*/  SEL R5, R6, RZ, P2 ;  /* 0x000000ff06057207 */ /* 0x000fe40001000000 */
[----:B------:R-:W-:Y:S02]  /*0700*/  ISETP.NE.AND P1, PT, R7, RZ, P1 ;  /* 0x000000ff0700720c */ /* 0x000fe40000f25270 */
[----:B------:R-:W-:Y:S02]  /*0710*/  SHF.R.U32.HI R5, RZ, R5, R4 ;  /* 0x00000005ff057219 */ /* 0x000fe40000011604 */
[----:B------:R-:W-:-:S02]  /*0720*/  PLOP3.LUT P0, PT, P0, P1, PT, 0xf8, 0x8f ;  /* 0x00000000008f781c */ /* 0x000fc40000703f70 */
[----:B------:R-:W-:Y:S02]  /*0730*/  SHF.R.U32.HI R7, RZ, 0x1, R5 ;  /* 0x00000001ff077819 */ /* 0x000fe40000011605 */
[----:B------:R-:W-:-:S04]  /*0740*/  SEL R0, RZ, 0x1, !P0 ;  /* 0x00000001ff007807 */ /* 0x000fc80004000000 */
[----:B------:R-:W-:-:S04]  /*0750*/  LOP3.LUT R0, R0, 0x1, R7, 0xf8, !PT ;  /* 0x0000000100007812 */ /* 0x000fc800078ef807 */
[----:B------:R-:W-:-:S05]  /*0760*/  LOP3.LUT R0, R0, R5, RZ, 0xc0, !PT ;  /* 0x0000000500007212 */ /* 0x000fca00078ec0ff */
[----:B------:R-:W-:-:S05]  /*0770*/  IMAD.IADD R0, R7, 0x1, R0 ;  /* 0x0000000107007824 */ /* 0x000fca00078e0200 */
[----:B------:R-:W-:Y:S01]  /*0780*/  LOP3.LUT R3, R0, R3, RZ, 0xfc, !PT ;  /* 0x0000000300037212 */ /* 0x000fe200078efcff */
[----:B------:R-:W-:Y:S06]  /*0790*/  BRA `(.L_x_12) ;  /* 0x0000000000107947 */ /* 0x000fec0003800000 */
.L_x_11:
[----:B------:R-:W-:-:S04]  /*07a0*/  LOP3.LUT R3, R3, 0x80000000, RZ, 0xc0, !PT ;  /* 0x8000000003037812 */ /* 0x000fc800078ec0ff */
[----:B------:R-:W-:Y:S01]  /*07b0*/  LOP3.LUT R3, R3, 0x7f800000, RZ, 0xfc, !PT ;  /* 0x7f80000003037812 */ /* 0x000fe200078efcff */
[----:B------:R-:W-:Y:S06]  /*07c0*/  BRA `(.L_x_12) ;  /* 0x0000000000047947 */ /* 0x000fec0003800000 */
.L_x_10:
[----:B------:R-:W-:-:S07]  /*07d0*/  IMAD R3, R5, 0x800000, R3 ;  /* 0x0080000005037824 */ /* 0x000fce00078e0203 */
.L_x_12:
[----:B------:R-:W-:Y:S05]  /*07e0*/  BSYNC.RECONVERGENT B2 ;  /* 0x0000000000027941 */ /* 0x000fea0003800200 */
.L_x_9:
[----:B------:R-:W-:Y:S05]  /*07f0*/  BRA `(.L_x_13) ;  /* 0x0000000000207947 */ /* 0x000fea0003800000 */
.L_x_8:
[----:B------:R-:W-:-:S04]  /*0800*/  LOP3.LUT R3, R7, 0x80000000, R6, 0x48, !PT ;  /* 0x8000000007037812 */ /* 0x000fc800078e4806 */
[----:B------:R-:W-:Y:S01]  /*0810*/  LOP3.LUT R3, R3, 0x7f800000, RZ, 0xfc, !PT ;  /* 0x7f80000003037812 */ /* 0x000fe200078efcff */
[----:B------:R-:W-:Y:S06]  /*0820*/  BRA `(.L_x_13) ;  /* 0x0000000000147947 */ /* 0x000fec0003800000 */
.L_x_7:
[----:B------:R-:W-:Y:S01]  /*0830*/  LOP3.LUT R3, R7, 0x80000000, R6, 0x48, !PT ;  /* 0x8000000007037812 */ /* 0x000fe200078e4806 */
[----:B------:R-:W-:Y:S06]  /*0840*/  BRA `(.L_x_13) ;  /* 0x00000000000c7947 */ /* 0x000fec0003800000 */
.L_x_6:
[----:B------:R-:W0:Y:S01]  /*0850*/  MUFU.RSQ R3, -QNAN ;  /* 0xffc0000000037908 */ /* 0x000e220000001400 */
[----:B------:R-:W-:Y:S05]  /*0860*/  BRA `(.L_x_13) ;  /* 0x0000000000047947 */ /* 0x000fea0003800000 */
.L_x_5:
[----:B------:R-:W-:-:S07]  /*0870*/  FADD.FTZ R3, R0, R3 ;  /* 0x0000000300037221 */ /* 0x000fce0000010000 */
.L_x_13:
[----:B------:R-:W-:Y:S05]  /*0880*/  BSYNC.RECONVERGENT B1 ;  /* 0x0000000000017941 */ /* 0x000fea0003800200 */
.L_x_3:
[----:B0-----:R-:W-:Y:S02]  /*0890*/  IMAD.MOV.U32 R5, RZ, RZ, R3 ;  /* 0x000000ffff057224 */ /* 0x001fe400078e0003 */
[----:B------:R-:W-:-:S04]  /*08a0*/  IMAD.MOV.U32 R3, RZ, RZ, 0x0 ;  /* 0x00000000ff037424 */ /* 0x000fc800078e00ff */
[----:B------:R-:W-:Y:S05]  /*08b0*/  RET.REL.NODEC R2 `(_Z13calculate_IDMPfS_i) ;  /* 0xfffffff402d07950 */ /* 0x000fea0003c3ffff */
.L_x_14:
        /* <DEDUP_REMOVED lines=12> */
.L_x_16:


//--------------------- .text._Z8contrastPfS_i    --------------------------
	.section	.text._Z8contrastPfS_i,"ax",@progbits
	.align	128
        .global         _Z8contrastPfS_i
        .type           _Z8contrastPfS_i,@function
        .size           _Z8contrastPfS_i,(.L_x_19 - _Z8contrastPfS_i)
        .other          _Z8contrastPfS_i,@"STO_CUDA_ENTRY STV_DEFAULT"
_Z8contrastPfS_i:
.text._Z8contrastPfS_i:
        /* <DEDUP_REMOVED lines=17> */
[----:B------:R-:W0:Y:S01]  /*0110*/  LDC.64 R2, c[0x0][0x388] ;  /* 0x0000e200ff027b82 */ /* 0x000e220000000a00 */
[----:B------:R-:W-:-:S05]  /*0120*/  IADD3 R0, PT, PT, -R0, R5, RZ ;  /* 0x0000000500007210 */ /* 0x000fca0007ffe1ff */
[----:B------:R-:W-:-:S05]  /*0130*/  IMAD R0, R0, R0, RZ ;  /* 0x0000000000007224 */ /* 0x000fca00078e02ff */
[----:B------:R-:W-:-:S05]  /*0140*/  I2FP.F32.U32 R5, R0 ;  /* 0x0000000000057245 */ /* 0x000fca0000201000 */
[----:B------:R-:W-:-:S05]  /*0150*/  FMUL R5, R4, R5 ;  /* 0x0000000504057220 */ /* 0x000fca0000400000 */
[----:B0-----:R-:W-:Y:S01]  /*0160*/  REDG.E.ADD.F32.FTZ.RN.STRONG.GPU desc[UR4][R2.64], R5 ;  /* 0x00000005020079a6 */ /* 0x001fe2000c12f304 */
[----:B------:R-:W-:Y:S05]  /*0170*/  EXIT ;  /* 0x000000000000794d */ /* 0x000fea0003800000 */
.L_x_15:
        /* <DEDUP_REMOVED lines=16> */
.L_x_19:


//--------------------- .nv.shared.reserved.0     --------------------------
	.section	.nv.shared.reserved.0,"aw",@nobits
	.weak		__nv_reservedSMEM_offset_0_alias
	.size		__nv_reservedSMEM_offset_0_alias, 0, 64
	.other		__nv_reservedSMEM_offset_0_alias,@"STO_CUDA_RESERVED_SHARED STV_DEFAULT"
__nv_reservedSMEM_offset_0_alias:
	.zero		0
	.zero		64


//--------------------- .nv.constant0._Z17calculate_entropyPfS_i --------------------------
	.section	.nv.constant0._Z17calculate_entropyPfS_i,"a",@progbits
	.sectionflags	@""
	.align	4
.nv.constant0._Z17calculate_entropyPfS_i:
	.zero		916


//--------------------- .nv.constant0._Z13calculate_IDMPfS_i --------------------------
	.section	.nv.constant0._Z13calculate_IDMPfS_i,"a",@progbits
	.sectionflags	@""
	.align	4
.nv.constant0._Z13calculate_IDMPfS_i:
	.zero		916


//--------------------- .nv.constant0._Z8contrastPfS_i --------------------------
	.section	.nv.constant0._Z8contrastPfS_i,"a",@progbits
	.sectionflags	@""
	.align	4
.nv.constant0._Z8contrastPfS_i:
	.zero		916


//--------------------- SYMBOLS --------------------------

	.type		.nv.reservedSmem.offset0,@object
	.size		.nv.reservedSmem.offset0,0x4
